	.headerflags	@"EF_CUDA_TEXMODE_UNIFIED EF_CUDA_64BIT_ADDRESS EF_CUDA_ACCELERATORS EF_CUDA_SM90 EF_CUDA_VIRTUAL_SM(EF_CUDA_SM90)"
	.elftype	@"ET_EXEC"


//--------------------- .nv.info                  --------------------------
	.section	.nv.info,"",@"SHT_CUDA_INFO"
	.align	4


	//----- nvinfo : EIATTR_REGCOUNT
	.align		4
        /*0000*/ 	.byte	0x04, 0x2f
        /*0002*/ 	.short	(.L_1 - .L_0)
	.align		4
.L_0:
        /*0004*/ 	.word	index@(triton_poi_fused_hardtanh_backward_mul_sigmoid_64)
        /*0008*/ 	.word	0x00000010


	//----- nvinfo : EIATTR_MIN_STACK_SIZE
	.align		4
.L_1:
        /*000c*/ 	.byte	0x04, 0x12
        /*000e*/ 	.short	(.L_3 - .L_2)
	.align		4
.L_2:
        /*0010*/ 	.word	index@(triton_poi_fused_hardtanh_backward_mul_sigmoid_64)
        /*0014*/ 	.word	0x00000000


	//----- nvinfo : EIATTR_FRAME_SIZE
	.align		4
.L_3:
        /*0018*/ 	.byte	0x04, 0x11
        /*001a*/ 	.short	(.L_5 - .L_4)
	.align		4
.L_4:
        /*001c*/ 	.word	index@(triton_poi_fused_hardtanh_backward_mul_sigmoid_64)
        /*0020*/ 	.word	0x00000000


	//----- nvinfo : EIATTR_MIN_STACK_SIZE
	.align		4
.L_5:
        /*0024*/ 	.byte	0x04, 0x12
        /*0026*/ 	.short	(.L_7 - .L_6)
	.align		4
.L_6:
        /*0028*/ 	.word	index@(triton_poi_fused_hardtanh_backward_mul_sigmoid_64)
        /*002c*/ 	.word	0x00000000
.L_7:


//--------------------- .nv.info.triton_poi_fused_hardtanh_backward_mul_sigmoid_64 --------------------------
	.section	.nv.info.triton_poi_fused_hardtanh_backward_mul_sigmoid_64,"",@"SHT_CUDA_INFO"
	.sectionflags	@""
	.align	4


	//----- nvinfo : EIATTR_CUDA_API_VERSION
	.align		4
        /*0000*/ 	.byte	0x04, 0x37
        /*0002*/ 	.short	(.L_9 - .L_8)
.L_8:
        /*0004*/ 	.word	0x0000007c


	//----- nvinfo : EIATTR_KPARAM_INFO
	.align		4
.L_9:
        /*0008*/ 	.byte	0x04, 0x17
        /*000a*/ 	.short	(.L_11 - .L_10)
.L_10:
        /*000c*/ 	.word	0x00000000
        /*0010*/ 	.short	0x0003
        /*0012*/ 	.short	0x0018
        /*0014*/ 	.byte	0x00, 0xf0, 0x11, 0x00


	//----- nvinfo : EIATTR_KPARAM_INFO
	.align		4
.L_11:
        /*0018*/ 	.byte	0x04, 0x17
        /*001a*/ 	.short	(.L_13 - .L_12)
.L_12:
        /*001c*/ 	.word	0x00000000
        /*0020*/ 	.short	0x0002
        /*0022*/ 	.short	0x0010
        /*0024*/ 	.byte	0x00, 0xf4, 0x21, 0x00


	//----- nvinfo : EIATTR_KPARAM_INFO
	.align		4
.L_13:
        /*0028*/ 	.byte	0x04, 0x17
        /*002a*/ 	.short	(.L_15 - .L_14)
.L_14:
        /*002c*/ 	.word	0x00000000
        /*0030*/ 	.short	0x0001
        /*0032*/ 	.short	0x0008
        /*0034*/ 	.byte	0x00, 0xf4, 0x21, 0x00


	//----- nvinfo : EIATTR_KPARAM_INFO
	.align		4
.L_15:
        /*0038*/ 	.byte	0x04, 0x17
        /*003a*/ 	.short	(.L_17 - .L_16)
.L_16:
        /*003c*/ 	.word	0x00000000
        /*0040*/ 	.short	0x0000
        /*0042*/ 	.short	0x0000
        /*0044*/ 	.byte	0x00, 0xf4, 0x21, 0x00


	//----- nvinfo : EIATTR_SPARSE_MMA_MASK
	.align		4
.L_17:
        /*0048*/ 	.byte	0x03, 0x50
        /*004a*/ 	.short	0x0000


	//----- nvinfo : EIATTR_MAXREG_COUNT
	.align		4
        /*004c*/ 	.byte	0x03, 0x1b
        /*004e*/ 	.short	0x00ff


	//----- nvinfo : EIATTR_EXIT_INSTR_OFFSETS
	.align		4
        /*0050*/ 	.byte	0x04, 0x1c
        /*0052*/ 	.short	(.L_19 - .L_18)


	//   ....[0]....
.L_18:
        /*0054*/ 	.word	0x000005f0


	//   ....[1]....
        /*0058*/ 	.word	0x00000610


	//----- nvinfo : EIATTR_REQNTID
	.align		4
.L_19:
        /*005c*/ 	.byte	0x04, 0x10
        /*005e*/ 	.short	(.L_21 - .L_20)
.L_20:
        /*0060*/ 	.word	0x00000080
        /*0064*/ 	.word	0x00000001
        /*0068*/ 	.word	0x00000001


	//----- nvinfo : EIATTR_CBANK_PARAM_SIZE
	.align		4
.L_21:
        /*006c*/ 	.byte	0x03, 0x19
        /*006e*/ 	.short	0x001c


	//----- nvinfo : EIATTR_PARAM_CBANK
	.align		4
        /*0070*/ 	.byte	0x04, 0x0a
        /*0072*/ 	.short	(.L_23 - .L_22)
	.align		4
.L_22:
        /*0074*/ 	.word	index@(.nv.constant0.triton_poi_fused_hardtanh_backward_mul_sigmoid_64)
        /*0078*/ 	.short	0x0210
        /*007a*/ 	.short	0x001c


	//----- nvinfo : EIATTR_SW_WAR
	.align		4
.L_23:
        /*007c*/ 	.byte	0x04, 0x36
        /*007e*/ 	.short	(.L_25 - .L_24)
.L_24:
        /*0080*/ 	.word	0x00000008
.L_25:


//--------------------- .nv.callgraph             --------------------------
	.section	.nv.callgraph,"",@"SHT_CUDA_CALLGRAPH"
	.align	4
	.sectionentsize	8
	.align		4
        /*0000*/ 	.word	0x00000000
	.align		4
        /*0004*/ 	.word	0xffffffff
	.align		4
        /*0008*/ 	.word	0x00000000
	.align		4
        /*000c*/ 	.word	0xfffffffe
	.align		4
        /*0010*/ 	.word	0x00000000
	.align		4
        /*0014*/ 	.word	0xfffffffd
	.align		4
        /*0018*/ 	.word	0x00000000
	.align		4
        /*001c*/ 	.word	0xfffffffc


//--------------------- .text.triton_poi_fused_hardtanh_backward_mul_sigmoid_64 --------------------------
	.section	.text.triton_poi_fused_hardtanh_backward_mul_sigmoid_64,"ax",@progbits
	.align	128
        .global         triton_poi_fused_hardtanh_backward_mul_sigmoid_64
        .type           triton_poi_fused_hardtanh_backward_mul_sigmoid_64,@function
        .size           triton_poi_fused_hardtanh_backward_mul_sigmoid_64,(.L_x_1 - triton_poi_fused_hardtanh_backward_mul_sigmoid_64)
        .other          triton_poi_fused_hardtanh_backward_mul_sigmoid_64,@"STO_CUDA_ENTRY STV_DEFAULT"
triton_poi_fused_hardtanh_backward_mul_sigmoid_64:
.text.triton_poi_fused_hardtanh_backward_mul_sigmoid_64:
[----:B------:R-:W0:Y:S02]  /*0000*/  LDC R1, c[0x0][0x28] ;  /* 0x00000a00ff017b82 */ /* 0x000e240000000800 */
[----:B------:R-:W1:Y:S01]  /*0010*/  S2R R0, SR_TID.X ;  /* 0x0000000000007919 */ /* 0x000e620000002100 */
[----:B------:R-:W2:Y:S01]  /*0020*/  LDC.64 R12, c[0x0][0x218] ;  /* 0x00008600ff0c7b82 */ /* 0x000ea20000000a00 */
[----:B------:R-:W-:Y:S01]  /*0030*/  CS2R R6, SRZ ;  /* 0x0000000000067805 */ /* 0x000fe2000001ff00 */
[----:B------:R-:W-:Y:S01]  /*0040*/  ULDC.64 UR4, c[0x0][0x208] ;  /* 0x0000820000047ab9 */ /* 0x000fe20000000a00 */
[----:B------:R-:W3:Y:S01]  /*0050*/  S2R R3, SR_CTAID.X ;  /* 0x0000000000037919 */ /* 0x000ee20000002500 */
[----:B------:R-:W-:Y:S02]  /*0060*/  CS2R R8, SRZ ;  /* 0x0000000000087805 */ /* 0x000fe4000001ff00 */
[----:B------:R-:W-:Y:S01]  /*0070*/  CS2R R10, SRZ ;  /* 0x00000000000a7805 */ /* 0x000fe2000001ff00 */
[----:B------:R-:W-:Y:S01]  /*0080*/  ULDC.64 UR6, c[0x0][0x220] ;  /* 0x0000880000067ab9 */ /* 0x000fe20000000a00 */
[----:B-1----:R-:W-:-:S05]  /*0090*/  IMAD.SHL.U32 R0, R0, 0x4, RZ ;  /* 0x0000000400007824 */ /* 0x002fca00078e00ff */
[----:B------:R-:W-:-:S04]  /*00a0*/  LOP3.LUT R0, R0, 0x1fc, RZ, 0xc0, !PT ;  /* 0x000001fc00007812 */ /* 0x000fc800078ec0ff */
[----:B---3--:R-:W-:-:S04]  /*00b0*/  LEA R0, R3, R0, 0x9 ;  /* 0x0000000003007211 */ /* 0x008fc800078e48ff */
[C---:B------:R-:W-:Y:S01]  /*00c0*/  ISETP.GE.AND P4, PT, R0.reuse, 0x9f00, PT ;  /* 0x00009f000000780c */ /* 0x040fe20003f86270 */
[----:B------:R-:W-:-:S05]  /*00d0*/  IMAD.HI R2, R0, 0x19c2d14f, RZ ;  /* 0x19c2d14f00027827 */ /* 0x000fca00078e02ff */
[----:B------:R-:W-:-:S04]  /*00e0*/  SHF.R.U32.HI R3, RZ, 0x1f, R2 ;  /* 0x0000001fff037819 */ /* 0x000fc80000011602 */
[CC--:B------:R-:W-:Y:S02]  /*00f0*/  LEA.HI.SX32 R5, R2.reuse, R3.reuse, 0x1a ;  /* 0x0000000302057211 */ /* 0x0c0fe400078fd2ff */
[----:B------:R-:W-:-:S03]  /*0100*/  LEA.HI.SX32 R2, R2, R3, 0x16 ;  /* 0x0000000302027211 */ /* 0x000fc600078fb2ff */
[----:B------:R-:W-:-:S04]  /*0110*/  IMAD R5, R5, -0x27c, R0 ;  /* 0xfffffd8405057824 */ /* 0x000fc800078e0200 */
[----:B------:R-:W-:Y:S02]  /*0120*/  IMAD R5, R2, 0x27c, R5 ;  /* 0x0000027c02057824 */ /* 0x000fe400078e0205 */
[----:B------:R-:W1:Y:S02]  /*0130*/  LDC.64 R2, c[0x0][0x210] ;  /* 0x00008400ff027b82 */ /* 0x000e640000000a00 */
[----:B--2---:R-:W-:Y:S01]  /*0140*/  IMAD.WIDE R12, R5, 0x4, R12 ;  /* 0x00000004050c7825 */ /* 0x004fe200078e020c */
[----:B------:R-:W-:-:S06]  /*0150*/  CS2R R4, SRZ ;  /* 0x0000000000047805 */ /* 0x000fcc000001ff00 */
[----:B------:R-:W2:Y:S01]  /*0160*/  @!P4 LDG.E.EL.128 R4, desc[UR4][R12.64] ;  /* 0x000000040c04c981 */ /* 0x000ea2000c2e1d00 */
[----:B-1----:R-:W-:-:S05]  /*0170*/  IMAD.WIDE R2, R0, 0x4, R2 ;  /* 0x0000000400027825 */ /* 0x002fca00078e0202 */
[----:B------:R1:W3:Y:S01]  /*0180*/  @!P4 LDG.E.128 R8, desc[UR4][R2.64] ;  /* 0x000000040208c981 */ /* 0x0002e2000c1e1d00 */
[----:B--2---:R-:W-:Y:S01]  /*0190*/  FADD R4, RZ, -R4 ;  /* 0x80000004ff047221 */ /* 0x004fe20000000000 */
[----:B------:R-:W-:Y:S01]  /*01a0*/  FADD R5, RZ, -R5 ;  /* 0x80000005ff057221 */ /* 0x000fe20000000000 */
[----:B------:R-:W-:Y:S01]  /*01b0*/  FADD R6, RZ, -R6 ;  /* 0x80000006ff067221 */ /* 0x000fe20000000000 */
[----:B------:R-:W-:Y:S01]  /*01c0*/  FADD R7, RZ, -R7 ;  /* 0x80000007ff077221 */ /* 0x000fe20000000000 */
[----:B------:R-:W-:Y:S01]  /*01d0*/  FMUL R4, R4, 1.4426950216293334961 ;  /* 0x3fb8aa3b04047820 */ /* 0x000fe20000400000 */
[----:B------:R-:W-:Y:S01]  /*01e0*/  FMUL R5, R5, 1.4426950216293334961 ;  /* 0x3fb8aa3b05057820 */ /* 0x000fe20000400000 */
[----:B------:R-:W-:Y:S01]  /*01f0*/  FMUL R6, R6, 1.4426950216293334961 ;  /* 0x3fb8aa3b06067820 */ /* 0x000fe20000400000 */
[----:B------:R-:W-:Y:S02]  /*0200*/  FMUL R12, R7, 1.4426950216293334961 ;  /* 0x3fb8aa3b070c7820 */ /* 0x000fe40000400000 */
[----:B------:R-:W-:-:S02]  /*0210*/  FSETP.GEU.AND P0, PT, R4, -126, PT ;  /* 0xc2fc00000400780b */ /* 0x000fc40003f0e000 */
[----:B------:R-:W-:Y:S02]  /*0220*/  FSETP.GEU.AND P3, PT, R5, -126, PT ;  /* 0xc2fc00000500780b */ /* 0x000fe40003f6e000 */
[----:B------:R-:W-:Y:S02]  /*0230*/  FSETP.GEU.AND P1, PT, R6, -126, PT ;  /* 0xc2fc00000600780b */ /* 0x000fe40003f2e000 */
[----:B------:R-:W-:-:S07]  /*0240*/  FSETP.GEU.AND P2, PT, R12, -126, PT ;  /* 0xc2fc00000c00780b */ /* 0x000fce0003f4e000 */
[----:B------:R-:W-:Y:S02]  /*0250*/  @!P0 FMUL R4, R4, 0.5 ;  /* 0x3f00000004048820 */ /* 0x000fe40000400000 */
[----:B------:R-:W-:Y:S02]  /*0260*/  @!P3 FMUL R5, R5, 0.5 ;  /* 0x3f0000000505b820 */ /* 0x000fe40000400000 */
[----:B-1----:R-:W1:Y:S01]  /*0270*/  MUFU.EX2 R2, R4 ;  /* 0x0000000400027308 */ /* 0x002e620000000800 */
[----:B------:R-:W-:Y:S01]  /*0280*/  @!P1 FMUL R6, R6, 0.5 ;  /* 0x3f00000006069820 */ /* 0x000fe20000400000 */
[----:B------:R-:W-:-:S06]  /*0290*/  @!P2 FMUL R12, R12, 0.5 ;  /* 0x3f0000000c0ca820 */ /* 0x000fcc0000400000 */
[----:B------:R-:W2:Y:S01]  /*02a0*/  MUFU.EX2 R3, R5 ;  /* 0x0000000500037308 */ /* 0x000ea20000000800 */
[----:B-1----:R-:W-:-:S07]  /*02b0*/  @!P0 FMUL R2, R2, R2 ;  /* 0x0000000202028220 */ /* 0x002fce0000400000 */
[----:B------:R-:W1:Y:S01]  /*02c0*/  MUFU.EX2 R7, R6 ;  /* 0x0000000600077308 */ /* 0x000e620000000800 */
[----:B------:R-:W-:Y:S01]  /*02d0*/  FADD R2, R2, 1 ;  /* 0x3f80000002027421 */ /* 0x000fe20000000000 */
[----:B--2---:R-:W-:-:S06]  /*02e0*/  @!P3 FMUL R3, R3, R3 ;  /* 0x000000030303b220 */ /* 0x004fcc0000400000 */
[----:B------:R2:W4:Y:S01]  /*02f0*/  MUFU.EX2 R13, R12 ;  /* 0x0000000c000d7308 */ /* 0x0005220000000800 */
[----:B------:R-:W-:Y:S01]  /*0300*/  FSETP.GT.AND P0, PT, R2, 8.50705917302346158658e+37, PT ;  /* 0x7e8000000200780b */ /* 0x000fe20003f04000 */
[----:B------:R-:W-:Y:S01]  /*0310*/  FADD R3, R3, 1 ;  /* 0x3f80000003037421 */ /* 0x000fe20000000000 */
[----:B-1----:R-:W-:-:S04]  /*0320*/  @!P1 FMUL R7, R7, R7 ;  /* 0x0000000707079220 */ /* 0x002fc80000400000 */
[----:B------:R-:W-:Y:S01]  /*0330*/  FSETP.GT.AND P1, PT, R3, 8.50705917302346158658e+37, PT ;  /* 0x7e8000000300780b */ /* 0x000fe20003f24000 */
[----:B--2---:R-:W-:Y:S02]  /*0340*/  IMAD.MOV.U32 R12, RZ, RZ, 0x3e800000 ;  /* 0x3e800000ff0c7424 */ /* 0x004fe400078e00ff */
[----:B------:R-:W-:-:S04]  /*0350*/  FADD R7, R7, 1 ;  /* 0x3f80000007077421 */ /* 0x000fc80000000000 */
[----:B------:R-:W-:Y:S01]  /*0360*/  @P0 FMUL R2, R2, 0.25 ;  /* 0x3e80000002020820 */ /* 0x000fe20000400000 */
[----:B----4-:R-:W-:Y:S01]  /*0370*/  @!P2 FMUL R13, R13, R13 ;  /* 0x0000000d0d0da220 */ /* 0x010fe20000400000 */
[----:B------:R-:W-:Y:S02]  /*0380*/  FSETP.GT.AND P2, PT, R7, 8.50705917302346158658e+37, PT ;  /* 0x7e8000000700780b */ /* 0x000fe40003f44000 */
[C---:B------:R-:W-:Y:S01]  /*0390*/  FSEL R4, R12.reuse, 1, P1 ;  /* 0x3f8000000c047808 */ /* 0x040fe20000800000 */
[----:B------:R-:W-:Y:S01]  /*03a0*/  FADD R13, R13, 1 ;  /* 0x3f8000000d0d7421 */ /* 0x000fe20000000000 */
[----:B------:R-:W1:Y:S01]  /*03b0*/  MUFU.RCP R2, R2 ;  /* 0x0000000200027308 */ /* 0x000e620000001000 */
[----:B------:R-:W-:Y:S01]  /*03c0*/  @P1 FMUL R3, R3, 0.25 ;  /* 0x3e80000003031820 */ /* 0x000fe20000400000 */
[----:B------:R-:W-:Y:S02]  /*03d0*/  FSEL R5, R12, 1, P0 ;  /* 0x3f8000000c057808 */ /* 0x000fe40000000000 */
[----:B------:R-:W-:-:S02]  /*03e0*/  FSETP.GT.AND P3, PT, R13, 8.50705917302346158658e+37, PT ;  /* 0x7e8000000d00780b */ /* 0x000fc40003f64000 */
[C---:B------:R-:W-:Y:S02]  /*03f0*/  FSEL R6, R12.reuse, 1, P2 ;  /* 0x3f8000000c067808 */ /* 0x040fe40001000000 */
[----:B------:R-:W2:Y:S01]  /*0400*/  MUFU.RCP R3, R3 ;  /* 0x0000000300037308 */ /* 0x000ea20000001000 */
[----:B------:R-:W-:Y:S01]  /*0410*/  @P2 FMUL R7, R7, 0.25 ;  /* 0x3e80000007072820 */ /* 0x000fe20000400000 */
[----:B------:R-:W-:Y:S01]  /*0420*/  FSEL R12, R12, 1, P3 ;  /* 0x3f8000000c0c7808 */ /* 0x000fe20001800000 */
[----:B-1----:R-:W-:-:S05]  /*0430*/  FMUL R5, R2, R5 ;  /* 0x0000000502057220 */ /* 0x002fca0000400000 */
[----:B------:R-:W1:Y:S01]  /*0440*/  MUFU.RCP R7, R7 ;  /* 0x0000000700077308 */ /* 0x000e620000001000 */
[----:B------:R-:W-:Y:S01]  /*0450*/  @P3 FMUL R13, R13, 0.25 ;  /* 0x3e8000000d0d3820 */ /* 0x000fe20000400000 */
[----:B---3--:R-:W-:Y:S01]  /*0460*/  FMUL R5, R5, R8 ;  /* 0x0000000805057220 */ /* 0x008fe20000400000 */
[----:B--2---:R-:W-:-:S05]  /*0470*/  FMUL R4, R3, R4 ;  /* 0x0000000403047220 */ /* 0x004fca0000400000 */
[----:B------:R-:W2:Y:S01]  /*0480*/  MUFU.RCP R13, R13 ;  /* 0x0000000d000d7308 */ /* 0x000ea20000001000 */
[----:B------:R-:W-:Y:S01]  /*0490*/  FSETP.GE.AND P3, PT, R5, 6, PT ;  /* 0x40c000000500780b */ /* 0x000fe20003f66000 */
[----:B------:R-:W-:-:S03]  /*04a0*/  FMUL R4, R4, R9 ;  /* 0x0000000904047220 */ /* 0x000fc60000400000 */
[----:B------:R-:W-:Y:S01]  /*04b0*/  FSETP.LE.OR P3, PT, R5, RZ, P3 ;  /* 0x000000ff0500720b */ /* 0x000fe20001f63400 */
[----:B-1----:R-:W-:Y:S01]  /*04c0*/  FMUL R3, R7, R6 ;  /* 0x0000000607037220 */ /* 0x002fe20000400000 */
[C---:B------:R-:W-:Y:S02]  /*04d0*/  FSETP.GE.AND P2, PT, R4.reuse, 6, PT ;  /* 0x40c000000400780b */ /* 0x040fe40003f46000 */
[----:B------:R-:W-:Y:S01]  /*04e0*/  SEL R5, RZ, 0x1, !P3 ;  /* 0x00000001ff057807 */ /* 0x000fe20005800000 */
[----:B------:R-:W-:Y:S01]  /*04f0*/  FMUL R3, R3, R10 ;  /* 0x0000000a03037220 */ /* 0x000fe20000400000 */
[----:B------:R-:W-:Y:S01]  /*0500*/  FSETP.LE.OR P2, PT, R4, RZ, P2 ;  /* 0x000000ff0400720b */ /* 0x000fe20001743400 */
[----:B--2---:R-:W-:-:S03]  /*0510*/  FMUL R12, R13, R12 ;  /* 0x0000000c0d0c7220 */ /* 0x004fc60000400000 */
[C---:B------:R-:W-:Y:S02]  /*0520*/  FSETP.GE.AND P0, PT, R3.reuse, 6, PT ;  /* 0x40c000000300780b */ /* 0x040fe40003f06000 */
[----:B------:R-:W-:Y:S01]  /*0530*/  SEL R2, RZ, 0x1, !P2 ;  /* 0x00000001ff027807 */ /* 0x000fe20005000000 */
[----:B------:R-:W-:Y:S01]  /*0540*/  FMUL R11, R12, R11 ;  /* 0x0000000b0c0b7220 */ /* 0x000fe20000400000 */
[----:B------:R-:W-:Y:S02]  /*0550*/  FSETP.LE.OR P0, PT, R3, RZ, P0 ;  /* 0x000000ff0300720b */ /* 0x000fe40000703400 */
[----:B------:R-:W-:Y:S02]  /*0560*/  PRMT R5, R5, 0x3340, R2 ;  /* 0x0000334005057816 */ /* 0x000fe40000000002 */
[----:B------:R-:W-:Y:S02]  /*0570*/  FSETP.GE.AND P1, PT, R11, 6, PT ;  /* 0x40c000000b00780b */ /* 0x000fe40003f26000 */
[----:B------:R-:W-:-:S02]  /*0580*/  SEL R4, RZ, 0x1, !P0 ;  /* 0x00000001ff047807 */ /* 0x000fc40004000000 */
[----:B------:R-:W-:Y:S02]  /*0590*/  FSETP.LE.OR P1, PT, R11, RZ, P1 ;  /* 0x000000ff0b00720b */ /* 0x000fe40000f23400 */
[----:B------:R-:W-:Y:S02]  /*05a0*/  IADD3 R2, P0, R0, UR6, RZ ;  /* 0x0000000600027c10 */ /* 0x000fe4000ff1e0ff */
[----:B------:R-:W-:-:S04]  /*05b0*/  SEL R3, RZ, 0x1, !P1 ;  /* 0x00000001ff037807 */ /* 0x000fc80004800000 */
[----:B------:R-:W-:Y:S02]  /*05c0*/  PRMT R4, R4, 0x3340, R3 ;  /* 0x0000334004047816 */ /* 0x000fe40000000003 */
[----:B------:R-:W-:Y:S02]  /*05d0*/  LEA.HI.X.SX32 R3, R0, UR7, 0x1, P0 ;  /* 0x0000000700037c11 */ /* 0x000fe400080f0eff */
[----:B------:R-:W-:Y:S01]  /*05e0*/  PRMT R5, R5, 0x5410, R4 ;  /* 0x0000541005057816 */ /* 0x000fe20000000004 */
[----:B------:R-:W-:Y:S06]  /*05f0*/  @P4 EXIT ;  /* 0x000000000000494d */ /* 0x000fec0003800000 */
[----:B------:R-:W-:Y:S01]  /*0600*/  STG.E desc[UR4][R2.64], R5 ;  /* 0x0000000502007986 */ /* 0x000fe2000c101904 */
[----:B------:R-:W-:Y:S05]  /*0610*/  EXIT ;  /* 0x000000000000794d */ /* 0x000fea0003800000 */
.L_x_0:
[----:B------:R-:W-:-:S00]  /*0620*/  BRA `(.L_x_0) ;  /* 0xfffffffc00fc7947 */ /* 0x000fc0000383ffff */
[----:B------:R-:W-:-:S00]  /*0630*/  NOP ;  /* 0x0000000000007918 */ /* 0x000fc00000000000 */
        /* <DEDUP_REMOVED lines=12> */
.L_x_1:


//--------------------- .nv.constant0.triton_poi_fused_hardtanh_backward_mul_sigmoid_64 --------------------------
	.section	.nv.constant0.triton_poi_fused_hardtanh_backward_mul_sigmoid_64,"a",@progbits
	.sectionflags	@""
	.align	4
.nv.constant0.triton_poi_fused_hardtanh_backward_mul_sigmoid_64:
	.zero		556
